//
// Generated by NVIDIA NVVM Compiler
//
// Compiler Build ID: CL-36424714
// Cuda compilation tools, release 13.0, V13.0.88
// Based on NVVM 20.0.0
//

.version 9.0
.target sm_100
.address_size 64

	// .globl	_Z17matAdd_1D_verbosePKfS0_Pfii
.extern .func  (.param .b32 func_retval0) vprintf
(
	.param .b64 vprintf_param_0,
	.param .b64 vprintf_param_1
)
;
.global .align 1 .b8 $str[194] = {91, 49, 68, 93, 32, 98, 108, 111, 99, 107, 73, 100, 120, 46, 120, 61, 37, 100, 32, 116, 104, 114, 101, 97, 100, 73, 100, 120, 46, 120, 61, 37, 100, 32, 45, 62, 32, 116, 105, 100, 61, 37, 100, 32, 40, 105, 61, 37, 100, 44, 106, 61, 37, 100, 41, 32, 105, 100, 120, 61, 37, 100, 10, 32, 32, 32, 32, 32, 65, 91, 105, 100, 120, 93, 61, 37, 103, 32, 108, 111, 97, 100, 101, 100, 32, 102, 114, 111, 109, 32, 65, 43, 37, 100, 32, 40, 97, 100, 100, 114, 32, 37, 108, 117, 41, 10, 32, 32, 32, 32, 32, 66, 91, 105, 100, 120, 93, 61, 37, 103, 32, 108, 111, 97, 100, 101, 100, 32, 102, 114, 111, 109, 32, 66, 43, 37, 100, 32, 40, 97, 100, 100, 114, 32, 37, 108, 117, 41, 10, 32, 32, 32, 32, 32, 67, 91, 105, 100, 120, 93, 61, 65, 43, 66, 32, 119, 114, 105, 116, 116, 101, 110, 32, 116, 111, 32, 67, 43, 37, 100, 32, 40, 97, 100, 100, 114, 32, 37, 108, 117, 41, 10, 10};
.global .align 1 .b8 $str$1[193] = {91, 50, 68, 93, 32, 98, 108, 111, 99, 107, 73, 100, 120, 61, 40, 37, 100, 44, 37, 100, 41, 32, 116, 104, 114, 101, 97, 100, 73, 100, 120, 61, 40, 37, 100, 44, 37, 100, 41, 32, 45, 62, 32, 40, 105, 61, 37, 100, 44, 106, 61, 37, 100, 41, 32, 105, 100, 120, 61, 37, 100, 10, 32, 32, 32, 32, 32, 65, 91, 105, 100, 120, 93, 61, 37, 103, 32, 108, 111, 97, 100, 101, 100, 32, 102, 114, 111, 109, 32, 65, 43, 37, 100, 32, 40, 97, 100, 100, 114, 32, 37, 108, 117, 41, 10, 32, 32, 32, 32, 32, 66, 91, 105, 100, 120, 93, 61, 37, 103, 32, 108, 111, 97, 100, 101, 100, 32, 102, 114, 111, 109, 32, 66, 43, 37, 100, 32, 40, 97, 100, 100, 114, 32, 37, 108, 117, 41, 10, 32, 32, 32, 32, 32, 67, 91, 105, 100, 120, 93, 61, 65, 43, 66, 32, 119, 114, 105, 116, 116, 101, 110, 32, 116, 111, 32, 67, 43, 37, 100, 32, 40, 97, 100, 100, 114, 32, 37, 108, 117, 41, 10, 10};

.visible .entry _Z17matAdd_1D_verbosePKfS0_Pfii(
	.param .u64 .ptr .align 1 _Z17matAdd_1D_verbosePKfS0_Pfii_param_0,
	.param .u64 .ptr .align 1 _Z17matAdd_1D_verbosePKfS0_Pfii_param_1,
	.param .u64 .ptr .align 1 _Z17matAdd_1D_verbosePKfS0_Pfii_param_2,
	.param .u32 _Z17matAdd_1D_verbosePKfS0_Pfii_param_3,
	.param .u32 _Z17matAdd_1D_verbosePKfS0_Pfii_param_4
)
{
	.local .align 8 .b8 	__local_depot0[88];
	.reg .b64 	%SP;
	.reg .b64 	%SPL;
	.reg .pred 	%p<5>;
	.reg .b32 	%r<13>;
	.reg .b32 	%f<6>;
	.reg .b64 	%rd<21>;
	.reg .b64 	%fd<3>;

	mov.u64 	%SPL, __local_depot0;
	cvta.local.u64 	%SP, %SPL;
	ld.param.u64 	%rd3, [_Z17matAdd_1D_verbosePKfS0_Pfii_param_0];
	ld.param.u64 	%rd4, [_Z17matAdd_1D_verbosePKfS0_Pfii_param_1];
	ld.param.u64 	%rd5, [_Z17matAdd_1D_verbosePKfS0_Pfii_param_2];
	ld.param.u32 	%r6, [_Z17matAdd_1D_verbosePKfS0_Pfii_param_3];
	ld.param.u32 	%r5, [_Z17matAdd_1D_verbosePKfS0_Pfii_param_4];
	cvta.to.global.u64 	%rd1, %rd4;
	cvta.to.global.u64 	%rd2, %rd3;
	mov.u32 	%r1, %ctaid.x;
	mov.u32 	%r7, %ntid.x;
	mov.u32 	%r2, %tid.x;
	mad.lo.s32 	%r3, %r1, %r7, %r2;
	mul.lo.s32 	%r4, %r5, %r6;
	setp.ge.s32 	%p1, %r3, %r4;
	@%p1 bra 	$L__BB0_2;
	cvta.to.global.u64 	%rd6, %rd5;
	mul.wide.s32 	%rd7, %r3, 4;
	add.s64 	%rd8, %rd2, %rd7;
	ld.global.f32 	%f1, [%rd8];
	add.s64 	%rd9, %rd1, %rd7;
	ld.global.f32 	%f2, [%rd9];
	add.f32 	%f3, %f1, %f2;
	add.s64 	%rd10, %rd6, %rd7;
	st.global.f32 	[%rd10], %f3;
$L__BB0_2:
	setp.ge.s32 	%p2, %r3, %r4;
	setp.gt.s32 	%p3, %r3, 15;
	or.pred  	%p4, %p3, %p2;
	@%p4 bra 	$L__BB0_4;
	add.u64 	%rd11, %SP, 0;
	add.u64 	%rd12, %SPL, 0;
	div.s32 	%r8, %r3, %r5;
	mul.lo.s32 	%r9, %r8, %r5;
	sub.s32 	%r10, %r3, %r9;
	mul.wide.s32 	%rd13, %r3, 4;
	add.s64 	%rd14, %rd3, %rd13;
	add.s64 	%rd15, %rd4, %rd13;
	add.s64 	%rd16, %rd5, %rd13;
	add.s64 	%rd17, %rd2, %rd13;
	ld.global.f32 	%f4, [%rd17];
	cvt.f64.f32 	%fd1, %f4;
	add.s64 	%rd18, %rd1, %rd13;
	ld.global.f32 	%f5, [%rd18];
	cvt.f64.f32 	%fd2, %f5;
	st.local.v2.u32 	[%rd12], {%r1, %r2};
	st.local.v2.u32 	[%rd12+8], {%r3, %r8};
	st.local.v2.u32 	[%rd12+16], {%r10, %r3};
	st.local.f64 	[%rd12+24], %fd1;
	st.local.u32 	[%rd12+32], %r3;
	st.local.u64 	[%rd12+40], %rd14;
	st.local.f64 	[%rd12+48], %fd2;
	st.local.u32 	[%rd12+56], %r3;
	st.local.u64 	[%rd12+64], %rd15;
	st.local.u32 	[%rd12+72], %r3;
	st.local.u64 	[%rd12+80], %rd16;
	mov.u64 	%rd19, $str;
	cvta.global.u64 	%rd20, %rd19;
	{ // callseq 0, 0
	.param .b64 param0;
	st.param.b64 	[param0], %rd20;
	.param .b64 param1;
	st.param.b64 	[param1], %rd11;
	.param .b32 retval0;
	call.uni (retval0), 
	vprintf, 
	(
	param0, 
	param1
	);
	ld.param.b32 	%r11, [retval0];
	} // callseq 0
$L__BB0_4:
	ret;

}
	// .globl	_Z17matAdd_2D_verbosePKfS0_Pfii
.visible .entry _Z17matAdd_2D_verbosePKfS0_Pfii(
	.param .u64 .ptr .align 1 _Z17matAdd_2D_verbosePKfS0_Pfii_param_0,
	.param .u64 .ptr .align 1 _Z17matAdd_2D_verbosePKfS0_Pfii_param_1,
	.param .u64 .ptr .align 1 _Z17matAdd_2D_verbosePKfS0_Pfii_param_2,
	.param .u32 _Z17matAdd_2D_verbosePKfS0_Pfii_param_3,
	.param .u32 _Z17matAdd_2D_verbosePKfS0_Pfii_param_4
)
{
	.local .align 16 .b8 	__local_depot1[96];
	.reg .b64 	%SP;
	.reg .b64 	%SPL;
	.reg .pred 	%p<9>;
	.reg .b32 	%r<15>;
	.reg .b32 	%f<6>;
	.reg .b64 	%rd<22>;
	.reg .b64 	%fd<3>;

	mov.u64 	%SPL, __local_depot1;
	cvta.local.u64 	%SP, %SPL;
	ld.param.u64 	%rd3, [_Z17matAdd_2D_verbosePKfS0_Pfii_param_0];
	ld.param.u64 	%rd4, [_Z17matAdd_2D_verbosePKfS0_Pfii_param_1];
	ld.param.u64 	%rd5, [_Z17matAdd_2D_verbosePKfS0_Pfii_param_2];
	ld.param.u32 	%r8, [_Z17matAdd_2D_verbosePKfS0_Pfii_param_3];
	ld.param.u32 	%r9, [_Z17matAdd_2D_verbosePKfS0_Pfii_param_4];
	cvta.to.global.u64 	%rd1, %rd4;
	cvta.to.global.u64 	%rd2, %rd3;
	mov.u32 	%r1, %ctaid.y;
	mov.u32 	%r10, %ntid.y;
	mov.u32 	%r2, %tid.y;
	mad.lo.s32 	%r3, %r1, %r10, %r2;
	mov.u32 	%r4, %ctaid.x;
	mov.u32 	%r11, %ntid.x;
	mov.u32 	%r5, %tid.x;
	mad.lo.s32 	%r6, %r4, %r11, %r5;
	mad.lo.s32 	%r7, %r9, %r3, %r6;
	setp.ge.s32 	%p1, %r3, %r8;
	setp.ge.s32 	%p2, %r6, %r9;
	or.pred  	%p3, %p1, %p2;
	@%p3 bra 	$L__BB1_2;
	cvta.to.global.u64 	%rd6, %rd5;
	mul.wide.s32 	%rd7, %r7, 4;
	add.s64 	%rd8, %rd2, %rd7;
	ld.global.f32 	%f1, [%rd8];
	add.s64 	%rd9, %rd1, %rd7;
	ld.global.f32 	%f2, [%rd9];
	add.f32 	%f3, %f1, %f2;
	add.s64 	%rd10, %rd6, %rd7;
	st.global.f32 	[%rd10], %f3;
$L__BB1_2:
	setp.ge.s32 	%p4, %r6, %r9;
	setp.ge.s32 	%p5, %r3, %r8;
	or.b32  	%r12, %r4, %r1;
	setp.ne.s32 	%p6, %r12, 0;
	or.pred  	%p7, %p5, %p4;
	or.pred  	%p8, %p7, %p6;
	@%p8 bra 	$L__BB1_4;
	add.u64 	%rd11, %SP, 0;
	add.u64 	%rd12, %SPL, 0;
	mul.wide.s32 	%rd13, %r7, 4;
	add.s64 	%rd14, %rd3, %rd13;
	add.s64 	%rd15, %rd4, %rd13;
	add.s64 	%rd16, %rd5, %rd13;
	add.s64 	%rd17, %rd2, %rd13;
	ld.global.f32 	%f4, [%rd17];
	cvt.f64.f32 	%fd1, %f4;
	add.s64 	%rd18, %rd1, %rd13;
	ld.global.f32 	%f5, [%rd18];
	cvt.f64.f32 	%fd2, %f5;
	st.local.v4.u32 	[%rd12], {%r4, %r1, %r5, %r2};
	st.local.v2.u32 	[%rd12+16], {%r3, %r6};
	st.local.u32 	[%rd12+24], %r7;
	st.local.f64 	[%rd12+32], %fd1;
	st.local.u32 	[%rd12+40], %r7;
	mov.b64 	%rd19, %fd2;
	st.local.v2.u64 	[%rd12+48], {%rd14, %rd19};
	st.local.u32 	[%rd12+64], %r7;
	st.local.u64 	[%rd12+72], %rd15;
	st.local.u32 	[%rd12+80], %r7;
	st.local.u64 	[%rd12+88], %rd16;
	mov.u64 	%rd20, $str$1;
	cvta.global.u64 	%rd21, %rd20;
	{ // callseq 1, 0
	.param .b64 param0;
	st.param.b64 	[param0], %rd21;
	.param .b64 param1;
	st.param.b64 	[param1], %rd11;
	.param .b32 retval0;
	call.uni (retval0), 
	vprintf, 
	(
	param0, 
	param1
	);
	ld.param.b32 	%r13, [retval0];
	} // callseq 1
$L__BB1_4:
	ret;

}


// ===== COMPILED SASS (sm_100) =====

	.target	sm_100

	.elftype	@"ET_EXEC"


//--------------------- .note.nv.tkinfo           --------------------------
	.section	.note.nv.tkinfo,"",@"SHT_NOTE"
	.sectionflags	@"SHF_NOTE_NV_TKINFO"
	.tkinfo
        /*0018*/ 	.word	0x00000002
        /*0030*/ 	.string	""
        /*0030*/ 	.string	"ptxas"
        /*0030*/ 	.string	"Cuda compilation tools, release 13.0, V13.0.88"
        /*0030*/ 	.string	"Build cuda_13.0.r13.0/compiler.36424714_0"
        /*0030*/ 	.string	"-arch sm_100 -m 64 "



//--------------------- .note.nv.cuinfo           --------------------------
	.section	.note.nv.cuinfo,"",@"SHT_NOTE"
	.sectionflags	@"SHF_NOTE_NV_CUINFO"
        /*0018*/ 	.short	0x0002
        /*001a*/ 	.short	0x0064
        /*001c*/ 	.short	0x0082
	.zero		2


//--------------------- .nv.info                  --------------------------
	.section	.nv.info,"",@"SHT_CUDA_INFO"
	.align	4


	//----- nvinfo : EIATTR_REGCOUNT
	.align		4
        /*0000*/ 	.byte	0x04, 0x2f
        /*0002*/ 	.short	(.L_3 - .L_2)
	.align		4
.L_2:
        /*0004*/ 	.word	index@(_Z17matAdd_1D_verbosePKfS0_Pfii)
        /*0008*/ 	.word	0x00000018


	//----- nvinfo : EIATTR_FRAME_SIZE
	.align		4
.L_3:
        /*000c*/ 	.byte	0x04, 0x11
        /*000e*/ 	.short	(.L_5 - .L_4)
	.align		4
.L_4:
        /*0010*/ 	.word	index@(_Z17matAdd_1D_verbosePKfS0_Pfii)
        /*0014*/ 	.word	0x00000058


	//----- nvinfo : EIATTR_REGCOUNT
	.align		4
.L_5:
        /*0018*/ 	.byte	0x04, 0x2f
        /*001a*/ 	.short	(.L_7 - .L_6)
	.align		4
.L_6:
        /*001c*/ 	.word	index@(_Z17matAdd_2D_verbosePKfS0_Pfii)
        /*0020*/ 	.word	0x0000001a


	//----- nvinfo : EIATTR_FRAME_SIZE
	.align		4
.L_7:
        /*0024*/ 	.byte	0x04, 0x11
        /*0026*/ 	.short	(.L_9 - .L_8)
	.align		4
.L_8:
        /*0028*/ 	.word	index@(_Z17matAdd_2D_verbosePKfS0_Pfii)
        /*002c*/ 	.word	0x00000060


	//----- nvinfo : EIATTR_MIN_STACK_SIZE
	.align		4
.L_9:
        /*0030*/ 	.byte	0x04, 0x12
        /*0032*/ 	.short	(.L_11 - .L_10)
	.align		4
.L_10:
        /*0034*/ 	.word	index@(_Z17matAdd_2D_verbosePKfS0_Pfii)
        /*0038*/ 	.word	0x00000060


	//----- nvinfo : EIATTR_MIN_STACK_SIZE
	.align		4
.L_11:
        /*003c*/ 	.byte	0x04, 0x12
        /*003e*/ 	.short	(.L_13 - .L_12)
	.align		4
.L_12:
        /*0040*/ 	.word	index@(_Z17matAdd_1D_verbosePKfS0_Pfii)
        /*0044*/ 	.word	0x00000058
.L_13:


//--------------------- .nv.compat                --------------------------
	.section	.nv.compat,"",@"SHT_CUDA_COMPAT_INFO"
	.align	4
        /*0000*/ 	.byte	0x02, 0x09, 0x00, 0x00, 0x02, 0x02, 0x01, 0x00, 0x02, 0x05, 0x05, 0x00, 0x03, 0x07, 0x01, 0x01
        /*0010*/ 	.byte	0x02, 0x03, 0x00, 0x00, 0x02, 0x06, 0x01, 0x00, 0x04, 0x0b, 0x08, 0x00, 0x09, 0x00, 0x00, 0x00
        /*0020*/ 	.byte	0x00, 0x00, 0x00, 0x00


//--------------------- .nv.info._Z17matAdd_2D_verbosePKfS0_Pfii --------------------------
	.section	.nv.info._Z17matAdd_2D_verbosePKfS0_Pfii,"",@"SHT_CUDA_INFO"
	.sectionflags	@""
	.align	4


	//----- nvinfo : EIATTR_CUDA_API_VERSION
	.align		4
        /*0000*/ 	.byte	0x04, 0x37
        /*0002*/ 	.short	(.L_15 - .L_14)
.L_14:
        /*0004*/ 	.word	0x00000082


	//----- nvinfo : EIATTR_KPARAM_INFO
	.align		4
.L_15:
        /*0008*/ 	.byte	0x04, 0x17
        /*000a*/ 	.short	(.L_17 - .L_16)
.L_16:
        /*000c*/ 	.word	0x00000000
        /*0010*/ 	.short	0x0004
        /*0012*/ 	.short	0x001c
        /*0014*/ 	.byte	0x00, 0xf0, 0x11, 0x00


	//----- nvinfo : EIATTR_KPARAM_INFO
	.align		4
.L_17:
        /*0018*/ 	.byte	0x04, 0x17
        /*001a*/ 	.short	(.L_19 - .L_18)
.L_18:
        /*001c*/ 	.word	0x00000000
        /*0020*/ 	.short	0x0003
        /*0022*/ 	.short	0x0018
        /*0024*/ 	.byte	0x00, 0xf0, 0x11, 0x00


	//----- nvinfo : EIATTR_KPARAM_INFO
	.align		4
.L_19:
        /*0028*/ 	.byte	0x04, 0x17
        /*002a*/ 	.short	(.L_21 - .L_20)
.L_20:
        /*002c*/ 	.word	0x00000000
        /*0030*/ 	.short	0x0002
        /*0032*/ 	.short	0x0010
        /*0034*/ 	.byte	0x00, 0xf5, 0x21, 0x00


	//----- nvinfo : EIATTR_KPARAM_INFO
	.align		4
.L_21:
        /*0038*/ 	.byte	0x04, 0x17
        /*003a*/ 	.short	(.L_23 - .L_22)
.L_22:
        /*003c*/ 	.word	0x00000000
        /*0040*/ 	.short	0x0001
        /*0042*/ 	.short	0x0008
        /*0044*/ 	.byte	0x00, 0xf5, 0x21, 0x00


	//----- nvinfo : EIATTR_KPARAM_INFO
	.align		4
.L_23:
        /*0048*/ 	.byte	0x04, 0x17
        /*004a*/ 	.short	(.L_25 - .L_24)
.L_24:
        /*004c*/ 	.word	0x00000000
        /*0050*/ 	.short	0x0000
        /*0052*/ 	.short	0x0000
        /*0054*/ 	.byte	0x00, 0xf5, 0x21, 0x00


	//----- nvinfo : EIATTR_SPARSE_MMA_MASK
	.align		4
.L_25:
        /*0058*/ 	.byte	0x03, 0x50
        /*005a*/ 	.short	0x0000


	//----- nvinfo : EIATTR_MAXREG_COUNT
	.align		4
        /*005c*/ 	.byte	0x03, 0x1b
        /*005e*/ 	.short	0x00ff


	//----- nvinfo : EIATTR_EXTERNS
	.align		4
        /*0060*/ 	.byte	0x04, 0x0f
        /*0062*/ 	.short	(.L_27 - .L_26)


	//   ....[0]....
	.align		4
.L_26:
        /*0064*/ 	.word	index@(vprintf)


	//----- nvinfo : EIATTR_MERCURY_ISA_VERSION
	.align		4
.L_27:
        /*0068*/ 	.byte	0x03, 0x5f
        /*006a*/ 	.short	0x0101


	//----- nvinfo : EIATTR_VRC_CTA_INIT_COUNT
	.align		4
        /*006c*/ 	.byte	0x02, 0x4a
	.zero		1
	.zero		1


	//----- nvinfo : EIATTR_SYSCALL_OFFSETS
	.align		4
        /*0070*/ 	.byte	0x04, 0x46
        /*0072*/ 	.short	(.L_29 - .L_28)


	//   ....[0]....
.L_28:
        /*0074*/ 	.word	0x000003a0


	//----- nvinfo : EIATTR_EXIT_INSTR_OFFSETS
	.align		4
.L_29:
        /*0078*/ 	.byte	0x04, 0x1c
        /*007a*/ 	.short	(.L_31 - .L_30)


	//   ....[0]....
.L_30:
        /*007c*/ 	.word	0x000001f0


	//   ....[1]....
        /*0080*/ 	.word	0x000003b0


	//----- nvinfo : EIATTR_CRS_STACK_SIZE
	.align		4
.L_31:
        /*0084*/ 	.byte	0x04, 0x1e
        /*0086*/ 	.short	(.L_33 - .L_32)
.L_32:
        /*0088*/ 	.word	0x00000000


	//----- nvinfo : EIATTR_CBANK_PARAM_SIZE
	.align		4
.L_33:
        /*008c*/ 	.byte	0x03, 0x19
        /*008e*/ 	.short	0x0020


	//----- nvinfo : EIATTR_PARAM_CBANK
	.align		4
        /*0090*/ 	.byte	0x04, 0x0a
        /*0092*/ 	.short	(.L_35 - .L_34)
	.align		4
.L_34:
        /*0094*/ 	.word	index@(.nv.constant0._Z17matAdd_2D_verbosePKfS0_Pfii)
        /*0098*/ 	.short	0x0380
        /*009a*/ 	.short	0x0020


	//----- nvinfo : EIATTR_SW_WAR
	.align		4
.L_35:
        /*009c*/ 	.byte	0x04, 0x36
        /*009e*/ 	.short	(.L_37 - .L_36)
.L_36:
        /*00a0*/ 	.word	0x00000008
.L_37:


//--------------------- .nv.info._Z17matAdd_1D_verbosePKfS0_Pfii --------------------------
	.section	.nv.info._Z17matAdd_1D_verbosePKfS0_Pfii,"",@"SHT_CUDA_INFO"
	.sectionflags	@""
	.align	4


	//----- nvinfo : EIATTR_CUDA_API_VERSION
	.align		4
        /*0000*/ 	.byte	0x04, 0x37
        /*0002*/ 	.short	(.L_39 - .L_38)
.L_38:
        /*0004*/ 	.word	0x00000082


	//----- nvinfo : EIATTR_KPARAM_INFO
	.align		4
.L_39:
        /*0008*/ 	.byte	0x04, 0x17
        /*000a*/ 	.short	(.L_41 - .L_40)
.L_40:
        /*000c*/ 	.word	0x00000000
        /*0010*/ 	.short	0x0004
        /*0012*/ 	.short	0x001c
        /*0014*/ 	.byte	0x00, 0xf0, 0x11, 0x00


	//----- nvinfo : EIATTR_KPARAM_INFO
	.align		4
.L_41:
        /*0018*/ 	.byte	0x04, 0x17
        /*001a*/ 	.short	(.L_43 - .L_42)
.L_42:
        /*001c*/ 	.word	0x00000000
        /*0020*/ 	.short	0x0003
        /*0022*/ 	.short	0x0018
        /*0024*/ 	.byte	0x00, 0xf0, 0x11, 0x00


	//----- nvinfo : EIATTR_KPARAM_INFO
	.align		4
.L_43:
        /*0028*/ 	.byte	0x04, 0x17
        /*002a*/ 	.short	(.L_45 - .L_44)
.L_44:
        /*002c*/ 	.word	0x00000000
        /*0030*/ 	.short	0x0002
        /*0032*/ 	.short	0x0010
        /*0034*/ 	.byte	0x00, 0xf5, 0x21, 0x00


	//----- nvinfo : EIATTR_KPARAM_INFO
	.align		4
.L_45:
        /*0038*/ 	.byte	0x04, 0x17
        /*003a*/ 	.short	(.L_47 - .L_46)
.L_46:
        /*003c*/ 	.word	0x00000000
        /*0040*/ 	.short	0x0001
        /*0042*/ 	.short	0x0008
        /*0044*/ 	.byte	0x00, 0xf5, 0x21, 0x00


	//----- nvinfo : EIATTR_KPARAM_INFO
	.align		4
.L_47:
        /*0048*/ 	.byte	0x04, 0x17
        /*004a*/ 	.short	(.L_49 - .L_48)
.L_48:
        /*004c*/ 	.word	0x00000000
        /*0050*/ 	.short	0x0000
        /*0052*/ 	.short	0x0000
        /*0054*/ 	.byte	0x00, 0xf5, 0x21, 0x00


	//----- nvinfo : EIATTR_SPARSE_MMA_MASK
	.align		4
.L_49:
        /*0058*/ 	.byte	0x03, 0x50
        /*005a*/ 	.short	0x0000


	//----- nvinfo : EIATTR_MAXREG_COUNT
	.align		4
        /*005c*/ 	.byte	0x03, 0x1b
        /*005e*/ 	.short	0x00ff


	//----- nvinfo : EIATTR_EXTERNS
	.align		4
        /*0060*/ 	.byte	0x04, 0x0f
        /*0062*/ 	.short	(.L_51 - .L_50)


	//   ....[0]....
	.align		4
.L_50:
        /*0064*/ 	.word	index@(vprintf)


	//----- nvinfo : EIATTR_MERCURY_ISA_VERSION
	.align		4
.L_51:
        /*0068*/ 	.byte	0x03, 0x5f
        /*006a*/ 	.short	0x0101


	//----- nvinfo : EIATTR_VRC_CTA_INIT_COUNT
	.align		4
        /*006c*/ 	.byte	0x02, 0x4a
	.zero		1
	.zero		1


	//----- nvinfo : EIATTR_SYSCALL_OFFSETS
	.align		4
        /*0070*/ 	.byte	0x04, 0x46
        /*0072*/ 	.short	(.L_53 - .L_52)


	//   ....[0]....
.L_52:
        /*0074*/ 	.word	0x000004f0


	//----- nvinfo : EIATTR_EXIT_INSTR_OFFSETS
	.align		4
.L_53:
        /*0078*/ 	.byte	0x04, 0x1c
        /*007a*/ 	.short	(.L_55 - .L_54)


	//   ....[0]....
.L_54:
        /*007c*/ 	.word	0x00000190


	//   ....[1]....
        /*0080*/ 	.word	0x00000500


	//----- nvinfo : EIATTR_CRS_STACK_SIZE
	.align		4
.L_55:
        /*0084*/ 	.byte	0x04, 0x1e
        /*0086*/ 	.short	(.L_57 - .L_56)
.L_56:
        /*0088*/ 	.word	0x00000000


	//----- nvinfo : EIATTR_CBANK_PARAM_SIZE
	.align		4
.L_57:
        /*008c*/ 	.byte	0x03, 0x19
        /*008e*/ 	.short	0x0020


	//----- nvinfo : EIATTR_PARAM_CBANK
	.align		4
        /*0090*/ 	.byte	0x04, 0x0a
        /*0092*/ 	.short	(.L_59 - .L_58)
	.align		4
.L_58:
        /*0094*/ 	.word	index@(.nv.constant0._Z17matAdd_1D_verbosePKfS0_Pfii)
        /*0098*/ 	.short	0x0380
        /*009a*/ 	.short	0x0020


	//----- nvinfo : EIATTR_SW_WAR
	.align		4
.L_59:
        /*009c*/ 	.byte	0x04, 0x36
        /*009e*/ 	.short	(.L_61 - .L_60)
.L_60:
        /*00a0*/ 	.word	0x00000008
.L_61:


//--------------------- .nv.callgraph             --------------------------
	.section	.nv.callgraph,"",@"SHT_CUDA_CALLGRAPH"
	.align	4
	.sectionentsize	8
	.align		4
        /*0000*/ 	.word	0x00000000
	.align		4
        /*0004*/ 	.word	0xffffffff
	.align		4
        /*0008*/ 	.word	index@(_Z17matAdd_2D_verbosePKfS0_Pfii)
	.align		4
        /*000c*/ 	.word	index@(vprintf)
	.align		4
        /*0010*/ 	.word	index@(_Z17matAdd_1D_verbosePKfS0_Pfii)
	.align		4
        /*0014*/ 	.word	index@(vprintf)
	.align		4
        /*0018*/ 	.word	0x00000000
	.align		4
        /*001c*/ 	.word	0xfffffffe
	.align		4
        /*0020*/ 	.word	0x00000000
	.align		4
        /*0024*/ 	.word	0xfffffffd
	.align		4
        /*0028*/ 	.word	0x00000000
	.align		4
        /*002c*/ 	.word	0xfffffffc


//--------------------- .nv.constant4             --------------------------
	.section	.nv.constant4,"a",@progbits
	.align	8
	.align		8
.nv.constant4:
        /*0000*/ 	.dword	vprintf
	.align		8
        /*0008*/ 	.dword	$str
	.align		8
        /*0010*/ 	.dword	$str$1


//--------------------- .text._Z17matAdd_2D_verbosePKfS0_Pfii --------------------------
	.section	.text._Z17matAdd_2D_verbosePKfS0_Pfii,"ax",@progbits
	.align	128
        .global         _Z17matAdd_2D_verbosePKfS0_Pfii
        .type           _Z17matAdd_2D_verbosePKfS0_Pfii,@function
        .size           _Z17matAdd_2D_verbosePKfS0_Pfii,(.L_x_4 - _Z17matAdd_2D_verbosePKfS0_Pfii)
        .other          _Z17matAdd_2D_verbosePKfS0_Pfii,@"STO_CUDA_ENTRY STV_DEFAULT"
_Z17matAdd_2D_verbosePKfS0_Pfii:
.text._Z17matAdd_2D_verbosePKfS0_Pfii:
[----:B------:R-:W0:Y:S01]  /*0000*/  LDC R1, c[0x0][0x37c] ;  /* 0x0000df00ff017b82 */ /* 0x000e220000000800 */
[----:B------:R-:W1:Y:S01]  /*0010*/  S2R R8, SR_CTAID.X ;  /* 0x0000000000087919 */ /* 0x000e620000002500 */
[----:B------:R-:W2:Y:S06]  /*0020*/  LDCU UR7, c[0x0][0x2fc] ;  /* 0x00005f80ff0777ac */ /* 0x000eac0008000800 */
[----:B------:R-:W3:Y:S01]  /*0030*/  LDC.64 R4, c[0x0][0x380] ;  /* 0x0000e000ff047b82 */ /* 0x000ee20000000a00 */
[----:B0-----:R-:W-:Y:S01]  /*0040*/  IADD3 R1, PT, PT, R1, -0x60, RZ ;  /* 0xffffffa001017810 */ /* 0x001fe20007ffe0ff */
[----:B------:R-:W1:Y:S01]  /*0050*/  S2R R10, SR_TID.X ;  /* 0x00000000000a7919 */ /* 0x000e620000002100 */
[----:B------:R-:W0:Y:S01]  /*0060*/  LDCU UR4, c[0x0][0x364] ;  /* 0x00006c80ff0477ac */ /* 0x000e220008000800 */
[----:B------:R-:W0:Y:S01]  /*0070*/  S2R R9, SR_CTAID.Y ;  /* 0x0000000000097919 */ /* 0x000e220000002600 */
[----:B------:R-:W1:Y:S03]  /*0080*/  LDCU UR5, c[0x0][0x360] ;  /* 0x00006c00ff0577ac */ /* 0x000e660008000800 */
[----:B------:R-:W4:Y:S01]  /*0090*/  LDC.64 R12, c[0x0][0x388] ;  /* 0x0000e200ff0c7b82 */ /* 0x000f220000000a00 */
[----:B------:R-:W0:Y:S01]  /*00a0*/  S2R R11, SR_TID.Y ;  /* 0x00000000000b7919 */ /* 0x000e220000002200 */
[----:B------:R-:W5:Y:S01]  /*00b0*/  LDCU.64 UR8, c[0x0][0x398] ;  /* 0x00007300ff0877ac */ /* 0x000f620008000a00 */
[----:B-1----:R-:W-:-:S05]  /*00c0*/  IMAD R3, R8, UR5, R10 ;  /* 0x0000000508037c24 */ /* 0x002fca000f8e020a */
[----:B-----5:R-:W-:Y:S01]  /*00d0*/  ISETP.GE.AND P0, PT, R3, UR9, PT ;  /* 0x0000000903007c0c */ /* 0x020fe2000bf06270 */
[----:B0-----:R-:W-:Y:S01]  /*00e0*/  IMAD R2, R9, UR4, R11 ;  /* 0x0000000409027c24 */ /* 0x001fe2000f8e020b */
[----:B------:R-:W0:Y:S03]  /*00f0*/  LDCU.64 UR4, c[0x0][0x358] ;  /* 0x00006b00ff0477ac */ /* 0x000e260008000a00 */
[C---:B------:R-:W-:Y:S01]  /*0100*/  IMAD R0, R2.reuse, UR9, R3 ;  /* 0x0000000902007c24 */ /* 0x040fe2000f8e0203 */
[----:B------:R-:W-:-:S13]  /*0110*/  ISETP.GE.OR P0, PT, R2, UR8, P0 ;  /* 0x0000000802007c0c */ /* 0x000fda0008706670 */
[C---:B---3--:R-:W-:Y:S01]  /*0120*/  @!P0 IMAD.WIDE R4, R0.reuse, 0x4, R4 ;  /* 0x0000000400048825 */ /* 0x048fe200078e0204 */
[----:B------:R-:W1:Y:S03]  /*0130*/  @!P0 LDC.64 R14, c[0x0][0x390] ;  /* 0x0000e400ff0e8b82 */ /* 0x000e660000000a00 */
[----:B----4-:R-:W-:Y:S02]  /*0140*/  @!P0 IMAD.WIDE R12, R0, 0x4, R12 ;  /* 0x00000004000c8825 */ /* 0x010fe400078e020c */
[----:B0-----:R-:W3:Y:S04]  /*0150*/  @!P0 LDG.E R4, desc[UR4][R4.64] ;  /* 0x0000000404048981 */ /* 0x001ee8000c1e1900 */
[----:B------:R-:W3:Y:S01]  /*0160*/  @!P0 LDG.E R13, desc[UR4][R12.64] ;  /* 0x000000040c0d8981 */ /* 0x000ee2000c1e1900 */
[----:B------:R-:W0:Y:S01]  /*0170*/  LDCU UR6, c[0x0][0x2f8] ;  /* 0x00005f00ff0677ac */ /* 0x000e220008000800 */
[----:B------:R-:W-:-:S04]  /*0180*/  LOP3.LUT P1, RZ, R8, R9, RZ, 0xfc, !PT ;  /* 0x0000000908ff7212 */ /* 0x000fc8000782fcff */
[----:B------:R-:W-:Y:S01]  /*0190*/  PLOP3.LUT P1, PT, P0, P1, PT, 0xf8, 0x8f ;  /* 0x00000000008f781c */ /* 0x000fe20000723f70 */
[----:B-1----:R-:W-:Y:S01]  /*01a0*/  @!P0 IMAD.WIDE R14, R0, 0x4, R14 ;  /* 0x00000004000e8825 */ /* 0x002fe200078e020e */
[----:B0-----:R-:W-:-:S04]  /*01b0*/  IADD3 R6, P2, PT, R1, UR6, RZ ;  /* 0x0000000601067c10 */ /* 0x001fc8000ff5e0ff */
[----:B--2---:R-:W-:Y:S01]  /*01c0*/  IADD3.X R7, PT, PT, RZ, UR7, RZ, P2, !PT ;  /* 0x00000007ff077c10 */ /* 0x004fe200097fe4ff */
[----:B---3--:R-:W-:-:S05]  /*01d0*/  @!P0 FADD R17, R4, R13 ;  /* 0x0000000d04118221 */ /* 0x008fca0000000000 */
[----:B------:R0:W-:Y:S01]  /*01e0*/  @!P0 STG.E desc[UR4][R14.64], R17 ;  /* 0x000000110e008986 */ /* 0x0001e2000c101904 */
[----:B------:R-:W-:Y:S05]  /*01f0*/  @P1 EXIT ;  /* 0x000000000000194d */ /* 0x000fea0003800000 */
[----:B------:R-:W1:Y:S08]  /*0200*/  LDC.64 R12, c[0x0][0x380] ;  /* 0x0000e000ff0c7b82 */ /* 0x000e700000000a00 */
[----:B0-----:R-:W0:Y:S08]  /*0210*/  LDC.64 R16, c[0x0][0x388] ;  /* 0x0000e200ff107b82 */ /* 0x001e300000000a00 */
[----:B------:R-:W2:Y:S01]  /*0220*/  LDC.64 R22, c[0x0][0x390] ;  /* 0x0000e400ff167b82 */ /* 0x000ea20000000a00 */
[----:B-1----:R-:W-:-:S05]  /*0230*/  IMAD.WIDE R12, R0, 0x4, R12 ;  /* 0x00000004000c7825 */ /* 0x002fca00078e020c */
[----:B------:R-:W3:Y:S01]  /*0240*/  LDG.E R18, desc[UR4][R12.64] ;  /* 0x000000040c127981 */ /* 0x000ee2000c1e1900 */
[----:B0-----:R-:W-:-:S05]  /*0250*/  IMAD.WIDE R16, R0, 0x4, R16 ;  /* 0x0000000400107825 */ /* 0x001fca00078e0210 */
[----:B------:R-:W4:Y:S01]  /*0260*/  LDG.E R14, desc[UR4][R16.64] ;  /* 0x00000004100e7981 */ /* 0x000f22000c1e1900 */
[----:B------:R-:W-:Y:S01]  /*0270*/  MOV R20, 0x0 ;  /* 0x0000000000147802 */ /* 0x000fe20000000f00 */
[----:B------:R-:W0:Y:S01]  /*0280*/  LDCU.64 UR4, c[0x4][0x10] ;  /* 0x01000200ff0477ac */ /* 0x000e220008000a00 */
[----:B--2---:R-:W-:Y:S01]  /*0290*/  IMAD.WIDE R22, R0, 0x4, R22 ;  /* 0x0000000400167825 */ /* 0x004fe200078e0216 */
[----:B------:R1:W-:Y:S04]  /*02a0*/  STL.64 [R1+0x10], R2 ;  /* 0x0000100201007387 */ /* 0x0003e80000100a00 */
[----:B------:R2:W-:Y:S04]  /*02b0*/  STL.128 [R1], R8 ;  /* 0x0000000801007387 */ /* 0x0005e80000100c00 */
[----:B------:R2:W-:Y:S04]  /*02c0*/  STL [R1+0x18], R0 ;  /* 0x0000180001007387 */ /* 0x0005e80000100800 */
[----:B------:R2:W-:Y:S01]  /*02d0*/  STL [R1+0x28], R0 ;  /* 0x0000280001007387 */ /* 0x0005e20000100800 */
[----:B-1----:R2:W1:Y:S03]  /*02e0*/  LDC.64 R2, c[0x4][R20] ;  /* 0x0100000014027b82 */ /* 0x0024660000000a00 */
[----:B------:R2:W-:Y:S04]  /*02f0*/  STL [R1+0x40], R0 ;  /* 0x0000400001007387 */ /* 0x0005e80000100800 */
[----:B------:R2:W-:Y:S04]  /*0300*/  STL [R1+0x50], R0 ;  /* 0x0000500001007387 */ /* 0x0005e80000100800 */
[----:B------:R2:W-:Y:S04]  /*0310*/  STL.64 [R1+0x58], R22 ;  /* 0x0000581601007387 */ /* 0x0005e80000100a00 */
[----:B------:R2:W-:Y:S01]  /*0320*/  STL.64 [R1+0x48], R16 ;  /* 0x0000481001007387 */ /* 0x0005e20000100a00 */
[----:B0-----:R-:W-:-:S02]  /*0330*/  MOV R4, UR4 ;  /* 0x0000000400047c02 */ /* 0x001fc40008000f00 */
[----:B------:R-:W-:Y:S01]  /*0340*/  MOV R5, UR5 ;  /* 0x0000000500057c02 */ /* 0x000fe20008000f00 */
[----:B---3--:R-:W0:Y:S08]  /*0350*/  F2F.F64.F32 R18, R18 ;  /* 0x0000001200127310 */ /* 0x008e300000201800 */
[----:B----4-:R-:W3:Y:S01]  /*0360*/  F2F.F64.F32 R14, R14 ;  /* 0x0000000e000e7310 */ /* 0x010ee20000201800 */
[----:B0-----:R2:W-:Y:S04]  /*0370*/  STL.64 [R1+0x20], R18 ;  /* 0x0000201201007387 */ /* 0x0015e80000100a00 */
[----:B-1-3--:R2:W-:Y:S02]  /*0380*/  STL.128 [R1+0x30], R12 ;  /* 0x0000300c01007387 */ /* 0x00a5e40000100c00 */
[----:B--2---:R-:W-:-:S07]  /*0390*/  LEPC R20, `(.L_x_0) ;  /* 0x000000001014794e */ /* 0x004fce0000000000 */
[----:B------:R-:W-:Y:S05]  /*03a0*/  CALL.ABS.NOINC R2 ;  /* 0x0000000002007343 */ /* 0x000fea0003c00000 */
.L_x_0:
[----:B------:R-:W-:Y:S05]  /*03b0*/  EXIT ;  /* 0x000000000000794d */ /* 0x000fea0003800000 */
.L_x_1:
[----:B------:R-:W-:-:S00]  /*03c0*/  BRA `(.L_x_1) ;  /* 0xfffffffc00fc7947 */ /* 0x000fc0000383ffff */
[----:B------:R-:W-:-:S00]  /*03d0*/  NOP ;  /* 0x0000000000007918 */ /* 0x000fc00000000000 */
        /* <DEDUP_REMOVED lines=10> */
.L_x_4:


//--------------------- .text._Z17matAdd_1D_verbosePKfS0_Pfii --------------------------
	.section	.text._Z17matAdd_1D_verbosePKfS0_Pfii,"ax",@progbits
	.align	128
        .global         _Z17matAdd_1D_verbosePKfS0_Pfii
        .type           _Z17matAdd_1D_verbosePKfS0_Pfii,@function
        .size           _Z17matAdd_1D_verbosePKfS0_Pfii,(.L_x_5 - _Z17matAdd_1D_verbosePKfS0_Pfii)
        .other          _Z17matAdd_1D_verbosePKfS0_Pfii,@"STO_CUDA_ENTRY STV_DEFAULT"
_Z17matAdd_1D_verbosePKfS0_Pfii:
.text._Z17matAdd_1D_verbosePKfS0_Pfii:
[----:B------:R-:W0:Y:S01]  /*0000*/  LDC R1, c[0x0][0x37c] ;  /* 0x0000df00ff017b82 */ /* 0x000e220000000800 */
[----:B------:R-:W1:Y:S07]  /*0010*/  S2R R4, SR_CTAID.X ;  /* 0x0000000000047919 */ /* 0x000e6e0000002500 */
[----:B------:R-:W2:Y:S01]  /*0020*/  LDC.64 R12, c[0x0][0x398] ;  /* 0x0000e600ff0c7b82 */ /* 0x000ea20000000a00 */
[----:B------:R-:W3:Y:S01]  /*0030*/  LDCU UR7, c[0x0][0x2fc] ;  /* 0x00005f80ff0777ac */ /* 0x000ee20008000800 */
[----:B0-----:R-:W-:Y:S01]  /*0040*/  IADD3 R1, PT, PT, R1, -0x58, RZ ;  /* 0xffffffa801017810 */ /* 0x001fe20007ffe0ff */
[----:B------:R-:W1:Y:S01]  /*0050*/  S2R R5, SR_TID.X ;  /* 0x0000000000057919 */ /* 0x000e620000002100 */
[----:B------:R-:W1:Y:S04]  /*0060*/  LDCU UR4, c[0x0][0x360] ;  /* 0x00006c00ff0477ac */ /* 0x000e680008000800 */
[----:B------:R-:W0:Y:S08]  /*0070*/  LDC.64 R2, c[0x0][0x380] ;  /* 0x0000e000ff027b82 */ /* 0x000e300000000a00 */
[----:B------:R-:W4:Y:S01]  /*0080*/  LDC.64 R10, c[0x0][0x388] ;  /* 0x0000e200ff0a7b82 */ /* 0x000f220000000a00 */
[----:B--2---:R-:W-:-:S02]  /*0090*/  IMAD R7, R13, R12, RZ ;  /* 0x0000000c0d077224 */ /* 0x004fc400078e02ff */
[----:B-1----:R-:W-:Y:S01]  /*00a0*/  IMAD R8, R4, UR4, R5 ;  /* 0x0000000404087c24 */ /* 0x002fe2000f8e0205 */
[----:B------:R-:W1:Y:S04]  /*00b0*/  LDCU.64 UR4, c[0x0][0x358] ;  /* 0x00006b00ff0477ac */ /* 0x000e680008000a00 */
[----:B------:R-:W-:-:S13]  /*00c0*/  ISETP.GE.AND P1, PT, R8, R7, PT ;  /* 0x000000070800720c */ /* 0x000fda0003f26270 */
[C---:B0-----:R-:W-:Y:S01]  /*00d0*/  @!P1 IMAD.WIDE R2, R8.reuse, 0x4, R2 ;  /* 0x0000000408029825 */ /* 0x041fe200078e0202 */
[----:B------:R-:W0:Y:S03]  /*00e0*/  @!P1 LDC.64 R14, c[0x0][0x390] ;  /* 0x0000e400ff0e9b82 */ /* 0x000e260000000a00 */
[C---:B----4-:R-:W-:Y:S02]  /*00f0*/  @!P1 IMAD.WIDE R10, R8.reuse, 0x4, R10 ;  /* 0x00000004080a9825 */ /* 0x050fe400078e020a */
[----:B-1----:R-:W2:Y:S04]  /*0100*/  @!P1 LDG.E R2, desc[UR4][R2.64] ;  /* 0x0000000402029981 */ /* 0x002ea8000c1e1900 */
[----:B------:R-:W2:Y:S01]  /*0110*/  @!P1 LDG.E R11, desc[UR4][R10.64] ;  /* 0x000000040a0b9981 */ /* 0x000ea2000c1e1900 */
[----:B------:R-:W1:Y:S01]  /*0120*/  LDCU UR6, c[0x0][0x2f8] ;  /* 0x00005f00ff0677ac */ /* 0x000e620008000800 */
[C---:B------:R-:W-:Y:S01]  /*0130*/  ISETP.GT.OR P0, PT, R8.reuse, 0xf, P1 ;  /* 0x0000000f0800780c */ /* 0x040fe20000f04670 */
[----:B0-----:R-:W-:Y:S01]  /*0140*/  @!P1 IMAD.WIDE R14, R8, 0x4, R14 ;  /* 0x00000004080e9825 */ /* 0x001fe200078e020e */
[----:B-1----:R-:W-:-:S05]  /*0150*/  IADD3 R6, P2, PT, R1, UR6, RZ ;  /* 0x0000000601067c10 */ /* 0x002fca000ff5e0ff */
[----:B---3--:R-:W-:Y:S02]  /*0160*/  IMAD.X R7, RZ, RZ, UR7, P2 ;  /* 0x00000007ff077e24 */ /* 0x008fe400090e06ff */
[----:B--2---:R-:W-:-:S05]  /*0170*/  @!P1 FADD R9, R2, R11 ;  /* 0x0000000b02099221 */ /* 0x004fca0000000000 */
[----:B------:R0:W-:Y:S01]  /*0180*/  @!P1 STG.E desc[UR4][R14.64], R9 ;  /* 0x000000090e009986 */ /* 0x0001e2000c101904 */
[----:B------:R-:W-:Y:S05]  /*0190*/  @P0 EXIT ;  /* 0x000000000000094d */ /* 0x000fea0003800000 */
[----:B------:R-:W1:Y:S08]  /*01a0*/  LDC.64 R10, c[0x0][0x380] ;  /* 0x0000e000ff0a7b82 */ /* 0x000e700000000a00 */
[----:B------:R-:W2:Y:S01]  /*01b0*/  LDC.64 R2, c[0x0][0x388] ;  /* 0x0000e200ff027b82 */ /* 0x000ea20000000a00 */
[----:B-1----:R-:W-:-:S05]  /*01c0*/  IMAD.WIDE R10, R8, 0x4, R10 ;  /* 0x00000004080a7825 */ /* 0x002fca00078e020a */
[----:B0-----:R-:W3:Y:S01]  /*01d0*/  LDG.E R14, desc[UR4][R10.64] ;  /* 0x000000040a0e7981 */ /* 0x001ee2000c1e1900 */
[----:B--2---:R-:W-:-:S05]  /*01e0*/  IMAD.WIDE R2, R8, 0x4, R2 ;  /* 0x0000000408027825 */ /* 0x004fca00078e0202 */
[----:B------:R-:W2:Y:S01]  /*01f0*/  LDG.E R16, desc[UR4][R2.64] ;  /* 0x0000000402107981 */ /* 0x000ea2000c1e1900 */
[----:B------:R-:W-:Y:S01]  /*0200*/  IABS R15, R13 ;  /* 0x0000000d000f7213 */ /* 0x000fe20000000000 */
[----:B------:R-:W0:Y:S02]  /*0210*/  LDCU.64 UR4, c[0x4][0x8] ;  /* 0x01000100ff0477ac */ /* 0x000e240008000a00 */
[----:B------:R-:W-:Y:S01]  /*0220*/  STL [R1+0x20], R8 ;  /* 0x0000200801007387 */ /* 0x000fe20000100800 */
[----:B------:R-:W1:Y:S03]  /*0230*/  I2F.RP R0, R15 ;  /* 0x0000000f00007306 */ /* 0x000e660000209400 */
[----:B------:R-:W-:Y:S04]  /*0240*/  STL [R1+0x38], R8 ;  /* 0x0000380801007387 */ /* 0x000fe80000100800 */
[----:B------:R-:W-:Y:S04]  /*0250*/  STL [R1+0x48], R8 ;  /* 0x0000480801007387 */ /* 0x000fe80000100800 */
[----:B------:R-:W-:Y:S01]  /*0260*/  STL.64 [R1+0x28], R10 ;  /* 0x0000280a01007387 */ /* 0x000fe20000100a00 */
[----:B-1----:R-:W1:Y:S03]  /*0270*/  MUFU.RCP R0, R0 ;  /* 0x0000000000007308 */ /* 0x002e660000001000 */
[----:B------:R-:W-:Y:S04]  /*0280*/  STL.64 [R1+0x40], R2 ;  /* 0x0000400201007387 */ /* 0x000fe80000100a00 */
[----:B------:R0:W-:Y:S01]  /*0290*/  STL.64 [R1], R4 ;  /* 0x0000000401007387 */ /* 0x0001e20000100a00 */
[----:B-1----:R-:W-:-:S02]  /*02a0*/  IADD3 R18, PT, PT, R0, 0xffffffe, RZ ;  /* 0x0ffffffe00127810 */ /* 0x002fc40007ffe0ff */
[----:B0-----:R-:W-:Y:S02]  /*02b0*/  MOV R4, UR4 ;  /* 0x0000000400047c02 */ /* 0x001fe40008000f00 */
[----:B------:R0:W1:Y:S01]  /*02c0*/  F2I.FTZ.U32.TRUNC.NTZ R19, R18 ;  /* 0x0000001200137305 */ /* 0x000062000021f000 */
[----:B------:R-:W-:Y:S01]  /*02d0*/  MOV R5, UR5 ;  /* 0x0000000500057c02 */ /* 0x000fe20008000f00 */
[----:B0-----:R-:W-:Y:S02]  /*02e0*/  HFMA2 R18, -RZ, RZ, 0, 0 ;  /* 0x00000000ff127431 */ /* 0x001fe400000001ff */
[----:B-1----:R-:W-:-:S04]  /*02f0*/  IMAD.MOV R12, RZ, RZ, -R19 ;  /* 0x000000ffff0c7224 */ /* 0x002fc800078e0a13 */
[----:B------:R-:W-:Y:S01]  /*0300*/  IMAD R9, R12, R15, RZ ;  /* 0x0000000f0c097224 */ /* 0x000fe200078e02ff */
[----:B------:R-:W-:-:S03]  /*0310*/  IABS R12, R8 ;  /* 0x00000008000c7213 */ /* 0x000fc60000000000 */
[----:B------:R-:W-:-:S06]  /*0320*/  IMAD.HI.U32 R19, R19, R9, R18 ;  /* 0x0000000913137227 */ /* 0x000fcc00078e0012 */
[----:B------:R-:W-:Y:S02]  /*0330*/  IMAD.HI.U32 R9, R19, R12, RZ ;  /* 0x0000000c13097227 */ /* 0x000fe400078e00ff */
[----:B------:R-:W0:Y:S02]  /*0340*/  LDC.64 R18, c[0x0][0x390] ;  /* 0x0000e400ff127b82 */ /* 0x000e240000000a00 */
[----:B------:R-:W-:-:S04]  /*0350*/  IMAD.MOV R0, RZ, RZ, -R9 ;  /* 0x000000ffff007224 */ /* 0x000fc800078e0a09 */
[----:B------:R-:W-:-:S05]  /*0360*/  IMAD R0, R15, R0, R12 ;  /* 0x000000000f007224 */ /* 0x000fca00078e020c */
[----:B------:R-:W-:-:S13]  /*0370*/  ISETP.GT.U32.AND P2, PT, R15, R0, PT ;  /* 0x000000000f00720c */ /* 0x000fda0003f44070 */
[-C--:B------:R-:W-:Y:S01]  /*0380*/  @!P2 IADD3 R0, PT, PT, R0, -R15.reuse, RZ ;  /* 0x8000000f0000a210 */ /* 0x080fe20007ffe0ff */
[----:B------:R-:W-:Y:S01]  /*0390*/  @!P2 VIADD R9, R9, 0x1 ;  /* 0x000000010909a836 */ /* 0x000fe20000000000 */
[----:B------:R-:W-:Y:S01]  /*03a0*/  ISETP.NE.AND P2, PT, R13, RZ, PT ;  /* 0x000000ff0d00720c */ /* 0x000fe20003f45270 */
[----:B0-----:R-:W-:Y:S01]  /*03b0*/  IMAD.WIDE R18, R8, 0x4, R18 ;  /* 0x0000000408127825 */ /* 0x001fe200078e0212 */
[----:B------:R-:W-:Y:S02]  /*03c0*/  ISETP.GE.U32.AND P0, PT, R0, R15, PT ;  /* 0x0000000f0000720c */ /* 0x000fe40003f06070 */
[----:B------:R-:W-:Y:S02]  /*03d0*/  LOP3.LUT R0, R8, R13, RZ, 0x3c, !PT ;  /* 0x0000000d08007212 */ /* 0x000fe400078e3cff */
[----:B------:R-:W-:Y:S02]  /*03e0*/  STL.64 [R1+0x50], R18 ;  /* 0x0000501201007387 */ /* 0x000fe40000100a00 */
[----:B------:R-:W-:-:S02]  /*03f0*/  ISETP.GE.AND P1, PT, R0, RZ, PT ;  /* 0x000000ff0000720c */ /* 0x000fc40003f26270 */
[----:B------:R-:W-:-:S05]  /*0400*/  MOV R0, 0x0 ;  /* 0x0000000000007802 */ /* 0x000fca0000000f00 */
[----:B------:R-:W-:-:S06]  /*0410*/  @P0 IADD3 R9, PT, PT, R9, 0x1, RZ ;  /* 0x0000000109090810 */ /* 0x000fcc0007ffe0ff */
[----:B------:R-:W-:Y:S01]  /*0420*/  @!P1 IMAD.MOV R9, RZ, RZ, -R9 ;  /* 0x000000ffff099224 */ /* 0x000fe200078e0a09 */
[----:B------:R-:W-:-:S04]  /*0430*/  @!P2 LOP3.LUT R9, RZ, R13, RZ, 0x33, !PT ;  /* 0x0000000dff09a212 */ /* 0x000fc800078e33ff */
[----:B------:R-:W-:Y:S01]  /*0440*/  IADD3 R12, PT, PT, -R9, RZ, RZ ;  /* 0x000000ff090c7210 */ /* 0x000fe20007ffe1ff */
[----:B------:R-:W-:Y:S04]  /*0450*/  STL.64 [R1+0x8], R8 ;  /* 0x0000080801007387 */ /* 0x000fe80000100a00 */
[--C-:B------:R-:W-:Y:S02]  /*0460*/  IMAD R12, R13, R12, R8.reuse ;  /* 0x0000000c0d0c7224 */ /* 0x100fe400078e0208 */
[----:B------:R-:W-:-:S05]  /*0470*/  IMAD.MOV.U32 R13, RZ, RZ, R8 ;  /* 0x000000ffff0d7224 */ /* 0x000fca00078e0008 */
[----:B------:R0:W-:Y:S02]  /*0480*/  STL.64 [R1+0x10], R12 ;  /* 0x0000100c01007387 */ /* 0x0001e40000100a00 */
[----:B0-----:R0:W1:Y:S01]  /*0490*/  LDC.64 R12, c[0x4][R0] ;  /* 0x01000000000c7b82 */ /* 0x0010620000000a00 */
[----:B---3--:R-:W3:Y:S08]  /*04a0*/  F2F.F64.F32 R14, R14 ;  /* 0x0000000e000e7310 */ /* 0x008ef00000201800 */
[----:B--2---:R-:W2:Y:S01]  /*04b0*/  F2F.F64.F32 R16, R16 ;  /* 0x0000001000107310 */ /* 0x004ea20000201800 */
[----:B---3--:R0:W-:Y:S04]  /*04c0*/  STL.64 [R1+0x18], R14 ;  /* 0x0000180e01007387 */ /* 0x0081e80000100a00 */
[----:B-12---:R0:W-:Y:S02]  /*04d0*/  STL.64 [R1+0x30], R16 ;  /* 0x0000301001007387 */ /* 0x0061e40000100a00 */
[----:B------:R-:W-:-:S07]  /*04e0*/  LEPC R20, `(.L_x_2) ;  /* 0x000000001014794e */ /* 0x000fce0000000000 */
[----:B0-----:R-:W-:Y:S05]  /*04f0*/  CALL.ABS.NOINC R12 ;  /* 0x000000000c007343 */ /* 0x001fea0003c00000 */
.L_x_2:
[----:B------:R-:W-:Y:S05]  /*0500*/  EXIT ;  /* 0x000000000000794d */ /* 0x000fea0003800000 */
.L_x_3:
        /* <DEDUP_REMOVED lines=15> */
.L_x_5:


//--------------------- .nv.global.init           --------------------------
	.section	.nv.global.init,"aw",@progbits
.nv.global.init:
	.type		$str$1,@object
	.size		$str$1,($str - $str$1)
$str$1:
        /*0000*/ 	.byte	0x5b, 0x32, 0x44, 0x5d, 0x20, 0x62, 0x6c, 0x6f, 0x63, 0x6b, 0x49, 0x64, 0x78, 0x3d, 0x28, 0x25
        /* <DEDUP_REMOVED lines=11> */
        /*00c0*/ 	.byte	0x00
	.type		$str,@object
	.size		$str,(.L_0 - $str)
$str:
        /* <DEDUP_REMOVED lines=12> */
        /*0181*/ 	.byte	0x0a, 0x00
.L_0:


//--------------------- .nv.shared.reserved.0     --------------------------
	.section	.nv.shared.reserved.0,"aw",@nobits
	.weak		__nv_reservedSMEM_offset_0_alias
	.size		__nv_reservedSMEM_offset_0_alias, 0, 64
	.other		__nv_reservedSMEM_offset_0_alias,@"STO_CUDA_RESERVED_SHARED STV_DEFAULT"
__nv_reservedSMEM_offset_0_alias:
	.zero		0
	.zero		64


//--------------------- .nv.constant0._Z17matAdd_2D_verbosePKfS0_Pfii --------------------------
	.section	.nv.constant0._Z17matAdd_2D_verbosePKfS0_Pfii,"a",@progbits
	.sectionflags	@""
	.align	4
.nv.constant0._Z17matAdd_2D_verbosePKfS0_Pfii:
	.zero		928


//--------------------- .nv.constant0._Z17matAdd_1D_verbosePKfS0_Pfii --------------------------
	.section	.nv.constant0._Z17matAdd_1D_verbosePKfS0_Pfii,"a",@progbits
	.sectionflags	@""
	.align	4
.nv.constant0._Z17matAdd_1D_verbosePKfS0_Pfii:
	.zero		928


//--------------------- SYMBOLS --------------------------

	.type		.nv.reservedSmem.offset0,@object
	.size		.nv.reservedSmem.offset0,0x4
	.type		vprintf,@function
